	.headerflags	@"EF_CUDA_TEXMODE_UNIFIED EF_CUDA_64BIT_ADDRESS EF_CUDA_SM86 EF_CUDA_VIRTUAL_SM(EF_CUDA_SM86)"
	.elftype	@"ET_EXEC"


//--------------------- .nv.info                  --------------------------
	.section	.nv.info,"",@"SHT_CUDA_INFO"
	.align	4


	//----- nvinfo : EIATTR_REGCOUNT
	.align		4
        /*0000*/ 	.byte	0x04, 0x2f
        /*0002*/ 	.short	(.L_1 - .L_0)
	.align		4
.L_0:
        /*0004*/ 	.word	index@(triton_red_fused__to_copy_mean_pow_7)
        /*0008*/ 	.word	0x0000000c


	//----- nvinfo : EIATTR_MIN_STACK_SIZE
	.align		4
.L_1:
        /*000c*/ 	.byte	0x04, 0x12
        /*000e*/ 	.short	(.L_3 - .L_2)
	.align		4
.L_2:
        /*0010*/ 	.word	index@(triton_red_fused__to_copy_mean_pow_7)
        /*0014*/ 	.word	0x00000000


	//----- nvinfo : EIATTR_FRAME_SIZE
	.align		4
.L_3:
        /*0018*/ 	.byte	0x04, 0x11
        /*001a*/ 	.short	(.L_5 - .L_4)
	.align		4
.L_4:
        /*001c*/ 	.word	index@(triton_red_fused__to_copy_mean_pow_7)
        /*0020*/ 	.word	0x00000000


	//----- nvinfo : EIATTR_MIN_STACK_SIZE
	.align		4
.L_5:
        /*0024*/ 	.byte	0x04, 0x12
        /*0026*/ 	.short	(.L_7 - .L_6)
	.align		4
.L_6:
        /*0028*/ 	.word	index@(triton_red_fused__to_copy_mean_pow_7)
        /*002c*/ 	.word	0x00000000
.L_7:


//--------------------- .nv.info.triton_red_fused__to_copy_mean_pow_7 --------------------------
	.section	.nv.info.triton_red_fused__to_copy_mean_pow_7,"",@"SHT_CUDA_INFO"
	.sectionflags	@""
	.align	4


	//----- nvinfo : EIATTR_CUDA_API_VERSION
	.align		4
        /*0000*/ 	.byte	0x04, 0x37
        /*0002*/ 	.short	(.L_9 - .L_8)
.L_8:
        /*0004*/ 	.word	0x0000007c


	//----- nvinfo : EIATTR_SW2861232_WAR
	.align		4
.L_9:
        /*0008*/ 	.byte	0x01, 0x35
	.zero		2


	//----- nvinfo : EIATTR_PARAM_CBANK
	.align		4
        /*000c*/ 	.byte	0x04, 0x0a
        /*000e*/ 	.short	(.L_11 - .L_10)
	.align		4
.L_10:
        /*0010*/ 	.word	index@(.nv.constant0.triton_red_fused__to_copy_mean_pow_7)
        /*0014*/ 	.short	0x0160
        /*0016*/ 	.short	0x0020


	//----- nvinfo : EIATTR_CBANK_PARAM_SIZE
	.align		4
.L_11:
        /*0018*/ 	.byte	0x03, 0x19
        /*001a*/ 	.short	0x0020


	//----- nvinfo : EIATTR_KPARAM_INFO
	.align		4
        /*001c*/ 	.byte	0x04, 0x17
        /*001e*/ 	.short	(.L_13 - .L_12)
.L_12:
        /*0020*/ 	.word	0x00000000
        /*0024*/ 	.short	0x0004
        /*0026*/ 	.short	0x0018
        /*0028*/ 	.byte	0x00, 0xf4, 0x21, 0x00


	//----- nvinfo : EIATTR_KPARAM_INFO
	.align		4
.L_13:
        /*002c*/ 	.byte	0x04, 0x17
        /*002e*/ 	.short	(.L_15 - .L_14)
.L_14:
        /*0030*/ 	.word	0x00000000
        /*0034*/ 	.short	0x0003
        /*0036*/ 	.short	0x0014
        /*0038*/ 	.byte	0x00, 0xf0, 0x11, 0x00


	//----- nvinfo : EIATTR_KPARAM_INFO
	.align		4
.L_15:
        /*003c*/ 	.byte	0x04, 0x17
        /*003e*/ 	.short	(.L_17 - .L_16)
.L_16:
        /*0040*/ 	.word	0x00000000
        /*0044*/ 	.short	0x0002
        /*0046*/ 	.short	0x0010
        /*0048*/ 	.byte	0x00, 0xf0, 0x11, 0x00


	//----- nvinfo : EIATTR_KPARAM_INFO
	.align		4
.L_17:
        /*004c*/ 	.byte	0x04, 0x17
        /*004e*/ 	.short	(.L_19 - .L_18)
.L_18:
        /*0050*/ 	.word	0x00000000
        /*0054*/ 	.short	0x0001
        /*0056*/ 	.short	0x0008
        /*0058*/ 	.byte	0x00, 0xf4, 0x21, 0x00


	//----- nvinfo : EIATTR_KPARAM_INFO
	.align		4
.L_19:
        /*005c*/ 	.byte	0x04, 0x17
        /*005e*/ 	.short	(.L_21 - .L_20)
.L_20:
        /*0060*/ 	.word	0x00000000
        /*0064*/ 	.short	0x0000
        /*0066*/ 	.short	0x0000
        /*0068*/ 	.byte	0x00, 0xf4, 0x21, 0x00


	//----- nvinfo : EIATTR_MAXREG_COUNT
	.align		4
.L_21:
        /*006c*/ 	.byte	0x03, 0x1b
        /*006e*/ 	.short	0x00ff


	//----- nvinfo : EIATTR_COOP_GROUP_MASK_REGIDS
	.align		4
        /*0070*/ 	.byte	0x04, 0x29
        /*0072*/ 	.short	(.L_23 - .L_22)


	//   ....[0]....
.L_22:
        /*0074*/ 	.word	0xffffffff


	//   ....[1]....
        /*0078*/ 	.word	0xffffffff


	//   ....[2]....
        /*007c*/ 	.word	0xffffffff


	//   ....[3]....
        /*0080*/ 	.word	0xffffffff


	//   ....[4]....
        /*0084*/ 	.word	0xffffffff


	//----- nvinfo : EIATTR_COOP_GROUP_INSTR_OFFSETS
	.align		4
.L_23:
        /*0088*/ 	.byte	0x04, 0x28
        /*008a*/ 	.short	(.L_25 - .L_24)


	//   ....[0]....
.L_24:
        /*008c*/ 	.word	0x00000230


	//   ....[1]....
        /*0090*/ 	.word	0x00000260


	//   ....[2]....
        /*0094*/ 	.word	0x00000280


	//   ....[3]....
        /*0098*/ 	.word	0x000002a0


	//   ....[4]....
        /*009c*/ 	.word	0x000002c0


	//----- nvinfo : EIATTR_EXIT_INSTR_OFFSETS
	.align		4
.L_25:
        /*00a0*/ 	.byte	0x04, 0x1c
        /*00a2*/ 	.short	(.L_27 - .L_26)


	//   ....[0]....
.L_26:
        /*00a4*/ 	.word	0x00000300


	//   ....[1]....
        /*00a8*/ 	.word	0x00000360


	//----- nvinfo : EIATTR_REQNTID
	.align		4
.L_27:
        /*00ac*/ 	.byte	0x04, 0x10
        /*00ae*/ 	.short	(.L_29 - .L_28)
.L_28:
        /*00b0*/ 	.word	0x00000080
        /*00b4*/ 	.word	0x00000001
        /*00b8*/ 	.word	0x00000001
.L_29:


//--------------------- .nv.callgraph             --------------------------
	.section	.nv.callgraph,"",@"SHT_CUDA_CALLGRAPH"
	.align	4
	.sectionentsize	8
	.align		4
        /*0000*/ 	.word	0x00000000
	.align		4
        /*0004*/ 	.word	0xffffffff
	.align		4
        /*0008*/ 	.word	0x00000000
	.align		4
        /*000c*/ 	.word	0xfffffffe
	.align		4
        /*0010*/ 	.word	0x00000000
	.align		4
        /*0014*/ 	.word	0xfffffffd
	.align		4
        /*0018*/ 	.word	0x00000000
	.align		4
        /*001c*/ 	.word	0xfffffffc


//--------------------- .nv.rel.action            --------------------------
	.section	.nv.rel.action,"",@"SHT_CUDA_RELOCINFO"
	.align	8
	.sectionentsize	8
        /*0000*/ 	.byte	0x73, 0x00, 0x00, 0x00, 0x00, 0x00, 0x00, 0x00, 0x00, 0x00, 0x00, 0x11, 0x25, 0x00, 0x05, 0x36


//--------------------- .nv.constant0.triton_red_fused__to_copy_mean_pow_7 --------------------------
	.section	.nv.constant0.triton_red_fused__to_copy_mean_pow_7,"a",@progbits
	.sectionflags	@""
	.align	4
.nv.constant0.triton_red_fused__to_copy_mean_pow_7:
	.zero		384


//--------------------- .text.triton_red_fused__to_copy_mean_pow_7 --------------------------
	.section	.text.triton_red_fused__to_copy_mean_pow_7,"ax",@progbits
	.sectionflags	@"SHF_BARRIERS=1"
	.sectioninfo	@"SHI_REGISTERS=12"
	.align	128
        .global         triton_red_fused__to_copy_mean_pow_7
        .type           triton_red_fused__to_copy_mean_pow_7,@function
        .size           triton_red_fused__to_copy_mean_pow_7,(.L_x_1 - triton_red_fused__to_copy_mean_pow_7)
        .other          triton_red_fused__to_copy_mean_pow_7,@"STO_CUDA_ENTRY STV_DEFAULT"
triton_red_fused__to_copy_mean_pow_7:
.text.triton_red_fused__to_copy_mean_pow_7:
[----:B------:R-:W-:Y:S02]  /*0000*/  MOV R1, c[0x0][0x28] ;  /* 0x00000a0000017a02 */ /* 0x000fe40000000f00 */
[----:B------:R-:W0:Y:S01]  /*0010*/  S2R R0, SR_TID.X ;  /* 0x0000000000007919 */ /* 0x000e220000002100 */
[----:B------:R-:W-:-:S03]  /*0020*/  ULDC.64 UR4, c[0x0][0x118] ;  /* 0x0000460000047ab9 */ /* 0x000fc60000000a00 */
[----:B------:R-:W1:Y:S01]  /*0030*/  S2R R3, SR_CTAID.X ;  /* 0x0000000000037919 */ /* 0x000e620000002500 */
[----:B0-----:R-:W-:Y:S01]  /*0040*/  SHF.R.U32.HI R2, RZ, 0x5, R0 ;  /* 0x00000005ff027819 */ /* 0x001fe20000011600 */
[----:B------:R-:W-:Y:S01]  /*0050*/  IMAD.SHL.U32 R5, R0, 0x4, RZ ;  /* 0x0000000400057824 */ /* 0x000fe200078e00ff */
[----:B-1----:R-:W-:Y:S02]  /*0060*/  SHF.L.U32 R3, R3, 0x2, RZ ;  /* 0x0000000203037819 */ /* 0x002fe400000006ff */
[----:B------:R-:W-:Y:S02]  /*0070*/  SGXT.U32 R2, R2, 0x2 ;  /* 0x000000020202781a */ /* 0x000fe40000000000 */
[----:B------:R-:W-:Y:S02]  /*0080*/  LOP3.LUT R5, R5, 0x7c, RZ, 0xc0, !PT ;  /* 0x0000007c05057812 */ /* 0x000fe400078ec0ff */
[----:B------:R-:W-:-:S04]  /*0090*/  LOP3.LUT R4, R2, R3, RZ, 0xfc, !PT ;  /* 0x0000000302047212 */ /* 0x000fc800078efcff */
[C---:B------:R-:W-:Y:S01]  /*00a0*/  ISETP.GE.AND P0, PT, R4.reuse, 0x1800, PT ;  /* 0x000018000400780c */ /* 0x040fe20003f06270 */
[----:B------:R-:W-:-:S03]  /*00b0*/  IMAD.HI R6, R4, 0x2aaaaaab, RZ ;  /* 0x2aaaaaab04067827 */ /* 0x000fc600078e02ff */
[----:B------:R-:W-:Y:S02]  /*00c0*/  ISETP.LT.U32.AND P0, PT, R5, 0x60, !P0 ;  /* 0x000000600500780c */ /* 0x000fe40004701070 */
[----:B------:R-:W-:-:S04]  /*00d0*/  SHF.R.S32.HI R7, RZ, 0x1, R6 ;  /* 0x00000001ff077819 */ /* 0x000fc80000011406 */
[----:B------:R-:W-:-:S05]  /*00e0*/  LEA.HI R7, R6, R7, RZ, 0x1 ;  /* 0x0000000706077211 */ /* 0x000fca00078f08ff */
[----:B------:R-:W-:-:S04]  /*00f0*/  IMAD R4, R7, -0xc, R4 ;  /* 0xfffffff407047824 */ /* 0x000fc800078e0204 */
[----:B------:R-:W-:Y:S01]  /*0100*/  IMAD R4, R4, 0x60, R5 ;  /* 0x0000006004047824 */ /* 0x000fe200078e0205 */
[----:B------:R-:W-:-:S03]  /*0110*/  MOV R5, 0x2 ;  /* 0x0000000200057802 */ /* 0x000fc60000000f00 */
[----:B------:R-:W-:Y:S02]  /*0120*/  IMAD R4, R7, 0xd80, R4 ;  /* 0x00000d8007047824 */ /* 0x000fe400078e0204 */
[----:B------:R-:W-:Y:S02]  /*0130*/  CS2R R6, SRZ ;  /* 0x0000000000067805 */ /* 0x000fe4000001ff00 */
[----:B------:R-:W-:-:S05]  /*0140*/  IMAD.WIDE R4, R4, R5, c[0x0][0x160] ;  /* 0x0000580004047625 */ /* 0x000fca00078e0205 */
[----:B------:R-:W2:Y:S01]  /*0150*/  @P0 LDG.E.EF.64 R6, [R4.64] ;  /* 0x0000000404060981 */ /* 0x000ea2000c0e1b00 */
[----:B------:R-:W-:Y:S02]  /*0160*/  LOP3.LUT R3, R3, 0x3, R0, 0xf8, !PT ;  /* 0x0000000303037812 */ /* 0x000fe400078ef800 */
[----:B--2---:R-:W-:-:S05]  /*0170*/  PRMT R8, R6, 0x7632, R8 ;  /* 0x0000763206087816 */ /* 0x004fca0000000008 */
[----:B------:R-:W-:Y:S01]  /*0180*/  IMAD.U32 R9, R8, 0x10000, RZ ;  /* 0x0001000008097824 */ /* 0x000fe200078e00ff */
[----:B------:R-:W-:Y:S02]  /*0190*/  SHF.L.U32 R8, R6, 0x10, RZ ;  /* 0x0000001006087819 */ /* 0x000fe400000006ff */
[----:B------:R-:W-:Y:S01]  /*01a0*/  PRMT R6, R7, 0x7632, R6 ;  /* 0x0000763207067816 */ /* 0x000fe20000000006 */
[----:B------:R-:W-:Y:S01]  /*01b0*/  FMUL R9, R9, R9 ;  /* 0x0000000909097220 */ /* 0x000fe20000400000 */
[----:B------:R-:W-:Y:S02]  /*01c0*/  IMAD.U32 R7, R7, 0x10000, RZ ;  /* 0x0001000007077824 */ /* 0x000fe400078e00ff */
[----:B------:R-:W-:Y:S01]  /*01d0*/  SHF.L.U32 R6, R6, 0x10, RZ ;  /* 0x0000001006067819 */ /* 0x000fe200000006ff */
[----:B------:R-:W-:-:S04]  /*01e0*/  FFMA R8, R8, R8, R9 ;  /* 0x0000000808087223 */ /* 0x000fc80000000009 */
[----:B------:R-:W-:-:S04]  /*01f0*/  FFMA R7, R7, R7, R8 ;  /* 0x0000000707077223 */ /* 0x000fc80000000008 */
[----:B------:R-:W-:-:S05]  /*0200*/  FFMA R7, R6, R6, R7 ;  /* 0x0000000606077223 */ /* 0x000fca0000000007 */
[----:B------:R-:W-:Y:S02]  /*0210*/  FSEL R7, R7, RZ, P0 ;  /* 0x000000ff07077208 */ /* 0x000fe40000000000 */
[----:B------:R-:W-:-:S03]  /*0220*/  LOP3.LUT P0, RZ, R0, 0x7c, RZ, 0xc0, !PT ;  /* 0x0000007c00ff7812 */ /* 0x000fc6000780c0ff */
[----:B------:R-:W0:Y:S01]  /*0230*/  SHFL.BFLY PT, R4, R7, 0x10, 0x1f ;  /* 0x0e001f0007047f89 */ /* 0x000e2200000e0000 */
[----:B------:R-:W-:Y:S01]  /*0240*/  ISETP.LT.AND P0, PT, R3, 0x1800, !P0 ;  /* 0x000018000300780c */ /* 0x000fe20004701270 */
[----:B0-----:R-:W-:-:S05]  /*0250*/  FADD R4, R7, R4 ;  /* 0x0000000407047221 */ /* 0x001fca0000000000 */
[----:B------:R-:W0:Y:S02]  /*0260*/  SHFL.BFLY PT, R5, R4, 0x8, 0x1f ;  /* 0x0d001f0004057f89 */ /* 0x000e2400000e0000 */
[----:B0-----:R-:W-:-:S05]  /*0270*/  FADD R5, R4, R5 ;  /* 0x0000000504057221 */ /* 0x001fca0000000000 */
[----:B------:R-:W0:Y:S02]  /*0280*/  SHFL.BFLY PT, R6, R5, 0x4, 0x1f ;  /* 0x0c801f0005067f89 */ /* 0x000e2400000e0000 */
[----:B0-----:R-:W-:-:S05]  /*0290*/  FADD R6, R5, R6 ;  /* 0x0000000605067221 */ /* 0x001fca0000000000 */
[----:B------:R-:W0:Y:S02]  /*02a0*/  SHFL.BFLY PT, R9, R6, 0x2, 0x1f ;  /* 0x0c401f0006097f89 */ /* 0x000e2400000e0000 */
[----:B0-----:R-:W-:-:S05]  /*02b0*/  FADD R9, R6, R9 ;  /* 0x0000000906097221 */ /* 0x001fca0000000000 */
[----:B------:R-:W0:Y:S02]  /*02c0*/  SHFL.BFLY PT, R8, R9, 0x1, 0x1f ;  /* 0x0c201f0009087f89 */ /* 0x000e2400000e0000 */
[----:B0-----:R-:W-:-:S05]  /*02d0*/  FADD R7, R9, R8 ;  /* 0x0000000809077221 */ /* 0x001fca0000000000 */
[----:B------:R0:W-:Y:S04]  /*02e0*/  STS [R2.X4], R7 ;  /* 0x0000000702007388 */ /* 0x0001e80000004800 */
[----:B------:R-:W-:Y:S06]  /*02f0*/  BAR.SYNC.DEFER_BLOCKING 0x0 ;  /* 0x0000000000007b1d */ /* 0x000fec0000010000 */
[----:B------:R-:W-:Y:S05]  /*0300*/  @!P0 EXIT ;  /* 0x000000000000894d */ /* 0x000fea0003800000 */
[----:B0-----:R-:W-:Y:S01]  /*0310*/  LOP3.LUT R0, R0, 0x3, RZ, 0xc0, !PT ;  /* 0x0000000300007812 */ /* 0x001fe200078ec0ff */
[----:B------:R-:W-:-:S04]  /*0320*/  IMAD.MOV.U32 R2, RZ, RZ, 0x4 ;  /* 0x00000004ff027424 */ /* 0x000fc800078e00ff */
[----:B------:R-:W0:Y:S01]  /*0330*/  LDS R5, [R0.X4] ;  /* 0x0000000000057984 */ /* 0x000e220000004800 */
[----:B------:R-:W-:-:S05]  /*0340*/  IMAD.WIDE R2, R3, R2, c[0x0][0x168] ;  /* 0x00005a0003027625 */ /* 0x000fca00078e0202 */
[----:B0-----:R-:W-:Y:S01]  /*0350*/  STG.E [R2.64], R5 ;  /* 0x0000000502007986 */ /* 0x001fe2000c101904 */
[----:B------:R-:W-:Y:S05]  /*0360*/  EXIT ;  /* 0x000000000000794d */ /* 0x000fea0003800000 */
.L_x_0:
[----:B------:R-:W-:-:S00]  /*0370*/  BRA `(.L_x_0) ;  /* 0xfffffff000007947 */ /* 0x000fc0000383ffff */
[----:B------:R-:W-:-:S00]  /*0380*/  NOP ;  /* 0x0000000000007918 */ /* 0x000fc00000000000 */
[----:B------:R-:W-:-:S00]  /*0390*/  NOP ;  /* 0x0000000000007918 */ /* 0x000fc00000000000 */
[----:B------:R-:W-:-:S00]  /*03a0*/  NOP ;  /* 0x0000000000007918 */ /* 0x000fc00000000000 */
[----:B------:R-:W-:-:S00]  /*03b0*/  NOP ;  /* 0x0000000000007918 */ /* 0x000fc00000000000 */
[----:B------:R-:W-:-:S00]  /*03c0*/  NOP ;  /* 0x0000000000007918 */ /* 0x000fc00000000000 */
[----:B------:R-:W-:-:S00]  /*03d0*/  NOP ;  /* 0x0000000000007918 */ /* 0x000fc00000000000 */
[----:B------:R-:W-:-:S00]  /*03e0*/  NOP ;  /* 0x0000000000007918 */ /* 0x000fc00000000000 */
[----:B------:R-:W-:-:S00]  /*03f0*/  NOP ;  /* 0x0000000000007918 */ /* 0x000fc00000000000 */
.L_x_1:


//--------------------- .nv.shared.triton_red_fused__to_copy_mean_pow_7 --------------------------
	.section	.nv.shared.triton_red_fused__to_copy_mean_pow_7,"aw",@nobits
	.sectionflags	@""
	.align	16
